//
// Generated by NVIDIA NVVM Compiler
//
// Compiler Build ID: CL-36424714
// Cuda compilation tools, release 13.0, V13.0.88
// Based on NVVM 20.0.0
//

.version 9.0
.target sm_100
.address_size 64

	// .globl	_Z12addVectors1DPiS_S_i

.visible .entry _Z12addVectors1DPiS_S_i(
	.param .u64 .ptr .align 1 _Z12addVectors1DPiS_S_i_param_0,
	.param .u64 .ptr .align 1 _Z12addVectors1DPiS_S_i_param_1,
	.param .u64 .ptr .align 1 _Z12addVectors1DPiS_S_i_param_2,
	.param .u32 _Z12addVectors1DPiS_S_i_param_3
)
{
	.reg .pred 	%p<2>;
	.reg .b32 	%r<6>;
	.reg .b64 	%rd<11>;

	ld.param.u64 	%rd1, [_Z12addVectors1DPiS_S_i_param_0];
	ld.param.u64 	%rd2, [_Z12addVectors1DPiS_S_i_param_1];
	ld.param.u64 	%rd3, [_Z12addVectors1DPiS_S_i_param_2];
	ld.param.u32 	%r2, [_Z12addVectors1DPiS_S_i_param_3];
	mov.u32 	%r1, %tid.x;
	setp.ge.s32 	%p1, %r1, %r2;
	@%p1 bra 	$L__BB0_2;
	cvta.to.global.u64 	%rd4, %rd1;
	cvta.to.global.u64 	%rd5, %rd2;
	cvta.to.global.u64 	%rd6, %rd3;
	mul.wide.u32 	%rd7, %r1, 4;
	add.s64 	%rd8, %rd4, %rd7;
	ld.global.u32 	%r3, [%rd8];
	add.s64 	%rd9, %rd5, %rd7;
	ld.global.u32 	%r4, [%rd9];
	add.s32 	%r5, %r4, %r3;
	add.s64 	%rd10, %rd6, %rd7;
	st.global.u32 	[%rd10], %r5;
$L__BB0_2:
	ret;

}


// ===== COMPILED SASS (sm_100) =====

	.target	sm_100

	.elftype	@"ET_EXEC"


//--------------------- .note.nv.tkinfo           --------------------------
	.section	.note.nv.tkinfo,"",@"SHT_NOTE"
	.sectionflags	@"SHF_NOTE_NV_TKINFO"
	.tkinfo
        /*0018*/ 	.word	0x00000002
        /*0030*/ 	.string	""
        /*0030*/ 	.string	"ptxas"
        /*0030*/ 	.string	"Cuda compilation tools, release 13.0, V13.0.88"
        /*0030*/ 	.string	"Build cuda_13.0.r13.0/compiler.36424714_0"
        /*0030*/ 	.string	"-arch sm_100 -m 64 "



//--------------------- .note.nv.cuinfo           --------------------------
	.section	.note.nv.cuinfo,"",@"SHT_NOTE"
	.sectionflags	@"SHF_NOTE_NV_CUINFO"
        /*0018*/ 	.short	0x0002
        /*001a*/ 	.short	0x0064
        /*001c*/ 	.short	0x0082
	.zero		2


//--------------------- .nv.info                  --------------------------
	.section	.nv.info,"",@"SHT_CUDA_INFO"
	.align	4


	//----- nvinfo : EIATTR_REGCOUNT
	.align		4
        /*0000*/ 	.byte	0x04, 0x2f
        /*0002*/ 	.short	(.L_1 - .L_0)
	.align		4
.L_0:
        /*0004*/ 	.word	index@(_Z12addVectors1DPiS_S_i)
        /*0008*/ 	.word	0x0000000c


	//----- nvinfo : EIATTR_FRAME_SIZE
	.align		4
.L_1:
        /*000c*/ 	.byte	0x04, 0x11
        /*000e*/ 	.short	(.L_3 - .L_2)
	.align		4
.L_2:
        /*0010*/ 	.word	index@(_Z12addVectors1DPiS_S_i)
        /*0014*/ 	.word	0x00000000


	//----- nvinfo : EIATTR_MIN_STACK_SIZE
	.align		4
.L_3:
        /*0018*/ 	.byte	0x04, 0x12
        /*001a*/ 	.short	(.L_5 - .L_4)
	.align		4
.L_4:
        /*001c*/ 	.word	index@(_Z12addVectors1DPiS_S_i)
        /*0020*/ 	.word	0x00000000
.L_5:


//--------------------- .nv.compat                --------------------------
	.section	.nv.compat,"",@"SHT_CUDA_COMPAT_INFO"
	.align	4
        /*0000*/ 	.byte	0x02, 0x09, 0x00, 0x00, 0x02, 0x02, 0x01, 0x00, 0x02, 0x05, 0x05, 0x00, 0x03, 0x07, 0x01, 0x01
        /*0010*/ 	.byte	0x02, 0x03, 0x00, 0x00, 0x02, 0x06, 0x01, 0x00, 0x04, 0x0b, 0x08, 0x00, 0x09, 0x00, 0x00, 0x00
        /*0020*/ 	.byte	0x00, 0x00, 0x00, 0x00


//--------------------- .nv.info._Z12addVectors1DPiS_S_i --------------------------
	.section	.nv.info._Z12addVectors1DPiS_S_i,"",@"SHT_CUDA_INFO"
	.sectionflags	@""
	.align	4


	//----- nvinfo : EIATTR_CUDA_API_VERSION
	.align		4
        /*0000*/ 	.byte	0x04, 0x37
        /*0002*/ 	.short	(.L_7 - .L_6)
.L_6:
        /*0004*/ 	.word	0x00000082


	//----- nvinfo : EIATTR_KPARAM_INFO
	.align		4
.L_7:
        /*0008*/ 	.byte	0x04, 0x17
        /*000a*/ 	.short	(.L_9 - .L_8)
.L_8:
        /*000c*/ 	.word	0x00000000
        /*0010*/ 	.short	0x0003
        /*0012*/ 	.short	0x0018
        /*0014*/ 	.byte	0x00, 0xf0, 0x11, 0x00


	//----- nvinfo : EIATTR_KPARAM_INFO
	.align		4
.L_9:
        /*0018*/ 	.byte	0x04, 0x17
        /*001a*/ 	.short	(.L_11 - .L_10)
.L_10:
        /*001c*/ 	.word	0x00000000
        /*0020*/ 	.short	0x0002
        /*0022*/ 	.short	0x0010
        /*0024*/ 	.byte	0x00, 0xf5, 0x21, 0x00


	//----- nvinfo : EIATTR_KPARAM_INFO
	.align		4
.L_11:
        /*0028*/ 	.byte	0x04, 0x17
        /*002a*/ 	.short	(.L_13 - .L_12)
.L_12:
        /*002c*/ 	.word	0x00000000
        /*0030*/ 	.short	0x0001
        /*0032*/ 	.short	0x0008
        /*0034*/ 	.byte	0x00, 0xf5, 0x21, 0x00


	//----- nvinfo : EIATTR_KPARAM_INFO
	.align		4
.L_13:
        /*0038*/ 	.byte	0x04, 0x17
        /*003a*/ 	.short	(.L_15 - .L_14)
.L_14:
        /*003c*/ 	.word	0x00000000
        /*0040*/ 	.short	0x0000
        /*0042*/ 	.short	0x0000
        /*0044*/ 	.byte	0x00, 0xf5, 0x21, 0x00


	//----- nvinfo : EIATTR_SPARSE_MMA_MASK
	.align		4
.L_15:
        /*0048*/ 	.byte	0x03, 0x50
        /*004a*/ 	.short	0x0000


	//----- nvinfo : EIATTR_MAXREG_COUNT
	.align		4
        /*004c*/ 	.byte	0x03, 0x1b
        /*004e*/ 	.short	0x00ff


	//----- nvinfo : EIATTR_MERCURY_ISA_VERSION
	.align		4
        /*0050*/ 	.byte	0x03, 0x5f
        /*0052*/ 	.short	0x0101


	//----- nvinfo : EIATTR_VRC_CTA_INIT_COUNT
	.align		4
        /*0054*/ 	.byte	0x02, 0x4a
	.zero		1
	.zero		1


	//----- nvinfo : EIATTR_EXIT_INSTR_OFFSETS
	.align		4
        /*0058*/ 	.byte	0x04, 0x1c
        /*005a*/ 	.short	(.L_17 - .L_16)


	//   ....[0]....
.L_16:
        /*005c*/ 	.word	0x00000040


	//   ....[1]....
        /*0060*/ 	.word	0x00000100


	//----- nvinfo : EIATTR_CBANK_PARAM_SIZE
	.align		4
.L_17:
        /*0064*/ 	.byte	0x03, 0x19
        /*0066*/ 	.short	0x001c


	//----- nvinfo : EIATTR_PARAM_CBANK
	.align		4
        /*0068*/ 	.byte	0x04, 0x0a
        /*006a*/ 	.short	(.L_19 - .L_18)
	.align		4
.L_18:
        /*006c*/ 	.word	index@(.nv.constant0._Z12addVectors1DPiS_S_i)
        /*0070*/ 	.short	0x0380
        /*0072*/ 	.short	0x001c


	//----- nvinfo : EIATTR_SW_WAR
	.align		4
.L_19:
        /*0074*/ 	.byte	0x04, 0x36
        /*0076*/ 	.short	(.L_21 - .L_20)
.L_20:
        /*0078*/ 	.word	0x00000008
.L_21:


//--------------------- .nv.callgraph             --------------------------
	.section	.nv.callgraph,"",@"SHT_CUDA_CALLGRAPH"
	.align	4
	.sectionentsize	8
	.align		4
        /*0000*/ 	.word	0x00000000
	.align		4
        /*0004*/ 	.word	0xffffffff
	.align		4
        /*0008*/ 	.word	0x00000000
	.align		4
        /*000c*/ 	.word	0xfffffffe
	.align		4
        /*0010*/ 	.word	0x00000000
	.align		4
        /*0014*/ 	.word	0xfffffffd
	.align		4
        /*0018*/ 	.word	0x00000000
	.align		4
        /*001c*/ 	.word	0xfffffffc


//--------------------- .text._Z12addVectors1DPiS_S_i --------------------------
	.section	.text._Z12addVectors1DPiS_S_i,"ax",@progbits
	.align	128
        .global         _Z12addVectors1DPiS_S_i
        .type           _Z12addVectors1DPiS_S_i,@function
        .size           _Z12addVectors1DPiS_S_i,(.L_x_1 - _Z12addVectors1DPiS_S_i)
        .other          _Z12addVectors1DPiS_S_i,@"STO_CUDA_ENTRY STV_DEFAULT"
_Z12addVectors1DPiS_S_i:
.text._Z12addVectors1DPiS_S_i:
[----:B------:R-:W-:Y:S01]  /*0000*/  LDC R1, c[0x0][0x37c] ;  /* 0x0000df00ff017b82 */ /* 0x000fe20000000800 */
[----:B------:R-:W0:Y:S01]  /*0010*/  S2R R9, SR_TID.X ;  /* 0x0000000000097919 */ /* 0x000e220000002100 */
[----:B------:R-:W0:Y:S02]  /*0020*/  LDCU UR4, c[0x0][0x398] ;  /* 0x00007300ff0477ac */ /* 0x000e240008000800 */
[----:B0-----:R-:W-:-:S13]  /*0030*/  ISETP.GE.AND P0, PT, R9, UR4, PT ;  /* 0x0000000409007c0c */ /* 0x001fda000bf06270 */
[----:B------:R-:W-:Y:S05]  /*0040*/  @P0 EXIT ;  /* 0x000000000000094d */ /* 0x000fea0003800000 */
[----:B------:R-:W0:Y:S01]  /*0050*/  LDC.64 R2, c[0x0][0x380] ;  /* 0x0000e000ff027b82 */ /* 0x000e220000000a00 */
[----:B------:R-:W1:Y:S07]  /*0060*/  LDCU.64 UR4, c[0x0][0x358] ;  /* 0x00006b00ff0477ac */ /* 0x000e6e0008000a00 */
[----:B------:R-:W2:Y:S08]  /*0070*/  LDC.64 R4, c[0x0][0x388] ;  /* 0x0000e200ff047b82 */ /* 0x000eb00000000a00 */
[----:B------:R-:W3:Y:S01]  /*0080*/  LDC.64 R6, c[0x0][0x390] ;  /* 0x0000e400ff067b82 */ /* 0x000ee20000000a00 */
[----:B0-----:R-:W-:-:S06]  /*0090*/  IMAD.WIDE.U32 R2, R9, 0x4, R2 ;  /* 0x0000000409027825 */ /* 0x001fcc00078e0002 */
[----:B-1----:R-:W4:Y:S01]  /*00a0*/  LDG.E R2, desc[UR4][R2.64] ;  /* 0x0000000402027981 */ /* 0x002f22000c1e1900 */
[----:B--2---:R-:W-:-:S06]  /*00b0*/  IMAD.WIDE.U32 R4, R9, 0x4, R4 ;  /* 0x0000000409047825 */ /* 0x004fcc00078e0004 */
[----:B------:R-:W4:Y:S01]  /*00c0*/  LDG.E R5, desc[UR4][R4.64] ;  /* 0x0000000404057981 */ /* 0x000f22000c1e1900 */
[----:B---3--:R-:W-:Y:S01]  /*00d0*/  IMAD.WIDE.U32 R6, R9, 0x4, R6 ;  /* 0x0000000409067825 */ /* 0x008fe200078e0006 */
[----:B----4-:R-:W-:-:S05]  /*00e0*/  IADD3 R9, PT, PT, R2, R5, RZ ;  /* 0x0000000502097210 */ /* 0x010fca0007ffe0ff */
[----:B------:R-:W-:Y:S01]  /*00f0*/  STG.E desc[UR4][R6.64], R9 ;  /* 0x0000000906007986 */ /* 0x000fe2000c101904 */
[----:B------:R-:W-:Y:S05]  /*0100*/  EXIT ;  /* 0x000000000000794d */ /* 0x000fea0003800000 */
.L_x_0:
[----:B------:R-:W-:-:S00]  /*0110*/  BRA `(.L_x_0) ;  /* 0xfffffffc00fc7947 */ /* 0x000fc0000383ffff */
[----:B------:R-:W-:-:S00]  /*0120*/  NOP ;  /* 0x0000000000007918 */ /* 0x000fc00000000000 */
        /* <DEDUP_REMOVED lines=13> */
.L_x_1:


//--------------------- .nv.shared.reserved.0     --------------------------
	.section	.nv.shared.reserved.0,"aw",@nobits
	.weak		__nv_reservedSMEM_offset_0_alias
	.size		__nv_reservedSMEM_offset_0_alias, 0, 64
	.other		__nv_reservedSMEM_offset_0_alias,@"STO_CUDA_RESERVED_SHARED STV_DEFAULT"
__nv_reservedSMEM_offset_0_alias:
	.zero		0
	.zero		64


//--------------------- .nv.constant0._Z12addVectors1DPiS_S_i --------------------------
	.section	.nv.constant0._Z12addVectors1DPiS_S_i,"a",@progbits
	.sectionflags	@""
	.align	4
.nv.constant0._Z12addVectors1DPiS_S_i:
	.zero		924


//--------------------- SYMBOLS --------------------------

	.type		.nv.reservedSmem.offset0,@object
	.size		.nv.reservedSmem.offset0,0x4
